	.headerflags	@"EF_CUDA_TEXMODE_UNIFIED EF_CUDA_64BIT_ADDRESS EF_CUDA_ACCELERATORS EF_CUDA_SM90 EF_CUDA_VIRTUAL_SM(EF_CUDA_SM90)"
	.elftype	@"ET_EXEC"


//--------------------- .nv.info                  --------------------------
	.section	.nv.info,"",@"SHT_CUDA_INFO"
	.align	4


	//----- nvinfo : EIATTR_REGCOUNT
	.align		4
        /*0000*/ 	.byte	0x04, 0x2f
        /*0002*/ 	.short	(.L_1 - .L_0)
	.align		4
.L_0:
        /*0004*/ 	.word	index@(triton_poi_fused_max_pool2d_with_indices_3)
        /*0008*/ 	.word	0x00000018


	//----- nvinfo : EIATTR_MIN_STACK_SIZE
	.align		4
.L_1:
        /*000c*/ 	.byte	0x04, 0x12
        /*000e*/ 	.short	(.L_3 - .L_2)
	.align		4
.L_2:
        /*0010*/ 	.word	index@(triton_poi_fused_max_pool2d_with_indices_3)
        /*0014*/ 	.word	0x00000000


	//----- nvinfo : EIATTR_FRAME_SIZE
	.align		4
.L_3:
        /*0018*/ 	.byte	0x04, 0x11
        /*001a*/ 	.short	(.L_5 - .L_4)
	.align		4
.L_4:
        /*001c*/ 	.word	index@(triton_poi_fused_max_pool2d_with_indices_3)
        /*0020*/ 	.word	0x00000000


	//----- nvinfo : EIATTR_MIN_STACK_SIZE
	.align		4
.L_5:
        /*0024*/ 	.byte	0x04, 0x12
        /*0026*/ 	.short	(.L_7 - .L_6)
	.align		4
.L_6:
        /*0028*/ 	.word	index@(triton_poi_fused_max_pool2d_with_indices_3)
        /*002c*/ 	.word	0x00000000
.L_7:


//--------------------- .nv.info.triton_poi_fused_max_pool2d_with_indices_3 --------------------------
	.section	.nv.info.triton_poi_fused_max_pool2d_with_indices_3,"",@"SHT_CUDA_INFO"
	.sectionflags	@""
	.align	4


	//----- nvinfo : EIATTR_CUDA_API_VERSION
	.align		4
        /*0000*/ 	.byte	0x04, 0x37
        /*0002*/ 	.short	(.L_9 - .L_8)
.L_8:
        /*0004*/ 	.word	0x0000007c


	//----- nvinfo : EIATTR_KPARAM_INFO
	.align		4
.L_9:
        /*0008*/ 	.byte	0x04, 0x17
        /*000a*/ 	.short	(.L_11 - .L_10)
.L_10:
        /*000c*/ 	.word	0x00000000
        /*0010*/ 	.short	0x0003
        /*0012*/ 	.short	0x0018
        /*0014*/ 	.byte	0x00, 0xf0, 0x11, 0x00


	//----- nvinfo : EIATTR_KPARAM_INFO
	.align		4
.L_11:
        /*0018*/ 	.byte	0x04, 0x17
        /*001a*/ 	.short	(.L_13 - .L_12)
.L_12:
        /*001c*/ 	.word	0x00000000
        /*0020*/ 	.short	0x0002
        /*0022*/ 	.short	0x0010
        /*0024*/ 	.byte	0x00, 0xf4, 0x21, 0x00


	//----- nvinfo : EIATTR_KPARAM_INFO
	.align		4
.L_13:
        /*0028*/ 	.byte	0x04, 0x17
        /*002a*/ 	.short	(.L_15 - .L_14)
.L_14:
        /*002c*/ 	.word	0x00000000
        /*0030*/ 	.short	0x0001
        /*0032*/ 	.short	0x0008
        /*0034*/ 	.byte	0x00, 0xf4, 0x21, 0x00


	//----- nvinfo : EIATTR_KPARAM_INFO
	.align		4
.L_15:
        /*0038*/ 	.byte	0x04, 0x17
        /*003a*/ 	.short	(.L_17 - .L_16)
.L_16:
        /*003c*/ 	.word	0x00000000
        /*0040*/ 	.short	0x0000
        /*0042*/ 	.short	0x0000
        /*0044*/ 	.byte	0x00, 0xf4, 0x21, 0x00


	//----- nvinfo : EIATTR_SPARSE_MMA_MASK
	.align		4
.L_17:
        /*0048*/ 	.byte	0x03, 0x50
        /*004a*/ 	.short	0x0000


	//----- nvinfo : EIATTR_MAXREG_COUNT
	.align		4
        /*004c*/ 	.byte	0x03, 0x1b
        /*004e*/ 	.short	0x00ff


	//----- nvinfo : EIATTR_EXIT_INSTR_OFFSETS
	.align		4
        /*0050*/ 	.byte	0x04, 0x1c
        /*0052*/ 	.short	(.L_19 - .L_18)


	//   ....[0]....
.L_18:
        /*0054*/ 	.word	0x000004b0


	//   ....[1]....
        /*0058*/ 	.word	0x000004d0


	//----- nvinfo : EIATTR_REQNTID
	.align		4
.L_19:
        /*005c*/ 	.byte	0x04, 0x10
        /*005e*/ 	.short	(.L_21 - .L_20)
.L_20:
        /*0060*/ 	.word	0x00000080
        /*0064*/ 	.word	0x00000001
        /*0068*/ 	.word	0x00000001


	//----- nvinfo : EIATTR_CBANK_PARAM_SIZE
	.align		4
.L_21:
        /*006c*/ 	.byte	0x03, 0x19
        /*006e*/ 	.short	0x001c


	//----- nvinfo : EIATTR_PARAM_CBANK
	.align		4
        /*0070*/ 	.byte	0x04, 0x0a
        /*0072*/ 	.short	(.L_23 - .L_22)
	.align		4
.L_22:
        /*0074*/ 	.word	index@(.nv.constant0.triton_poi_fused_max_pool2d_with_indices_3)
        /*0078*/ 	.short	0x0210
        /*007a*/ 	.short	0x001c


	//----- nvinfo : EIATTR_SW_WAR
	.align		4
.L_23:
        /*007c*/ 	.byte	0x04, 0x36
        /*007e*/ 	.short	(.L_25 - .L_24)
.L_24:
        /*0080*/ 	.word	0x00000008
.L_25:


//--------------------- .nv.callgraph             --------------------------
	.section	.nv.callgraph,"",@"SHT_CUDA_CALLGRAPH"
	.align	4
	.sectionentsize	8
	.align		4
        /*0000*/ 	.word	0x00000000
	.align		4
        /*0004*/ 	.word	0xffffffff
	.align		4
        /*0008*/ 	.word	0x00000000
	.align		4
        /*000c*/ 	.word	0xfffffffe
	.align		4
        /*0010*/ 	.word	0x00000000
	.align		4
        /*0014*/ 	.word	0xfffffffd
	.align		4
        /*0018*/ 	.word	0x00000000
	.align		4
        /*001c*/ 	.word	0xfffffffc


//--------------------- .text.triton_poi_fused_max_pool2d_with_indices_3 --------------------------
	.section	.text.triton_poi_fused_max_pool2d_with_indices_3,"ax",@progbits
	.align	128
        .global         triton_poi_fused_max_pool2d_with_indices_3
        .type           triton_poi_fused_max_pool2d_with_indices_3,@function
        .size           triton_poi_fused_max_pool2d_with_indices_3,(.L_x_1 - triton_poi_fused_max_pool2d_with_indices_3)
        .other          triton_poi_fused_max_pool2d_with_indices_3,@"STO_CUDA_ENTRY STV_DEFAULT"
triton_poi_fused_max_pool2d_with_indices_3:
.text.triton_poi_fused_max_pool2d_with_indices_3:
[----:B------:R-:W0:Y:S02]  /*0000*/  LDC R1, c[0x0][0x28] ;  /* 0x00000a00ff017b82 */ /* 0x000e240000000800 */
[----:B------:R-:W1:Y:S01]  /*0010*/  S2R R0, SR_TID.X ;  /* 0x0000000000007919 */ /* 0x000e620000002100 */
[----:B------:R-:W-:Y:S02]  /*0020*/  CS2R R10, SRZ ;  /* 0x00000000000a7805 */ /* 0x000fe4000001ff00 */
[----:B------:R-:W-:Y:S01]  /*0030*/  CS2R R8, SRZ ;  /* 0x0000000000087805 */ /* 0x000fe2000001ff00 */
[----:B------:R-:W-:Y:S01]  /*0040*/  ULDC.64 UR4, c[0x0][0x208] ;  /* 0x0000820000047ab9 */ /* 0x000fe20000000a00 */
[----:B------:R-:W2:Y:S01]  /*0050*/  S2R R3, SR_CTAID.X ;  /* 0x0000000000037919 */ /* 0x000ea20000002500 */
[----:B------:R-:W-:Y:S01]  /*0060*/  ULDC.64 UR6, c[0x0][0x218] ;  /* 0x0000860000067ab9 */ /* 0x000fe20000000a00 */
[----:B-1----:R-:W-:-:S05]  /*0070*/  IMAD.SHL.U32 R0, R0, 0x2, RZ ;  /* 0x0000000200007824 */ /* 0x002fca00078e00ff */
[----:B------:R-:W-:-:S05]  /*0080*/  LOP3.LUT R0, R0, 0xfe, RZ, 0xc0, !PT ;  /* 0x000000fe00007812 */ /* 0x000fca00078ec0ff */
[----:B--2---:R-:W-:Y:S02]  /*0090*/  IMAD R0, R3, 0x100, R0 ;  /* 0x0000010003007824 */ /* 0x004fe400078e0200 */
[----:B------:R-:W1:Y:S02]  /*00a0*/  LDC.64 R2, c[0x0][0x210] ;  /* 0x00008400ff027b82 */ /* 0x000e640000000a00 */
[C---:B------:R-:W-:Y:S01]  /*00b0*/  IMAD.HI R5, R0.reuse, 0x66666667, RZ ;  /* 0x6666666700057827 */ /* 0x040fe200078e02ff */
[----:B------:R-:W-:-:S03]  /*00c0*/  ISETP.GE.AND P0, PT, R0, 0x640, PT ;  /* 0x000006400000780c */ /* 0x000fc60003f06270 */
[----:B------:R-:W-:Y:S01]  /*00d0*/  VIADD R4, R0, 0x1 ;  /* 0x0000000100047836 */ /* 0x000fe20000000000 */
[----:B------:R-:W-:-:S03]  /*00e0*/  SHF.R.S32.HI R6, RZ, 0x1, R5 ;  /* 0x00000001ff067819 */ /* 0x000fc60000011405 */
[----:B------:R-:W-:Y:S01]  /*00f0*/  IMAD.HI R7, R4, 0x66666667, RZ ;  /* 0x6666666704077827 */ /* 0x000fe200078e02ff */
[----:B------:R-:W-:-:S04]  /*0100*/  LEA.HI R5, R5, R6, RZ, 0x1 ;  /* 0x0000000605057211 */ /* 0x000fc800078f08ff */
[----:B------:R-:W-:-:S04]  /*0110*/  SHF.R.S32.HI R6, RZ, 0x1, R7 ;  /* 0x00000001ff067819 */ /* 0x000fc80000011407 */
[----:B------:R-:W-:Y:S01]  /*0120*/  LEA.HI R7, R7, R6, RZ, 0x1 ;  /* 0x0000000607077211 */ /* 0x000fe200078f08ff */
[----:B------:R-:W-:-:S04]  /*0130*/  IMAD R6, R5, -0x5, R0 ;  /* 0xfffffffb05067824 */ /* 0x000fc800078e0200 */
[----:B------:R-:W-:Y:S02]  /*0140*/  IMAD R4, R7, -0x5, R4 ;  /* 0xfffffffb07047824 */ /* 0x000fe400078e0204 */
[----:B------:R-:W-:Y:S02]  /*0150*/  IMAD R6, R5, 0xa, R6 ;  /* 0x0000000a05067824 */ /* 0x000fe400078e0206 */
[----:B------:R-:W-:Y:S02]  /*0160*/  IMAD R4, R7, 0xa, R4 ;  /* 0x0000000a07047824 */ /* 0x000fe400078e0204 */
[----:B------:R-:W-:Y:S02]  /*0170*/  IMAD.SHL.U32 R19, R6, 0x2, RZ ;  /* 0x0000000206137824 */ /* 0x000fe400078e00ff */
[----:B------:R-:W-:Y:S02]  /*0180*/  IMAD.SHL.U32 R21, R4, 0x2, RZ ;  /* 0x0000000204157824 */ /* 0x000fe400078e00ff */
[----:B-1----:R-:W-:-:S04]  /*0190*/  IMAD.WIDE R4, R19, 0x4, R2 ;  /* 0x0000000413047825 */ /* 0x002fc800078e0202 */
[C-C-:B------:R-:W-:Y:S01]  /*01a0*/  IMAD.WIDE R12, R21.reuse, 0x4, R2.reuse ;  /* 0x00000004150c7825 */ /* 0x140fe200078e0202 */
[----:B------:R-:W2:Y:S03]  /*01b0*/  @!P0 LDG.E.EL R11, desc[UR4][R4.64] ;  /* 0x00000004040b8981 */ /* 0x000ea6000c2e1900 */
[----:B------:R-:W-:Y:S01]  /*01c0*/  VIADD R17, R21, 0xa ;  /* 0x0000000a15117836 */ /* 0x000fe20000000000 */
[----:B------:R-:W3:Y:S01]  /*01d0*/  @!P0 LDG.E.EL R10, desc[UR4][R12.64] ;  /* 0x000000040c0a8981 */ /* 0x000ee2000c2e1900 */
[----:B------:R-:W-:Y:S01]  /*01e0*/  VIADD R15, R19, 0xa ;  /* 0x0000000a130f7836 */ /* 0x000fe20000000000 */
[----:B------:R-:W-:Y:S02]  /*01f0*/  CS2R R6, SRZ ;  /* 0x0000000000067805 */ /* 0x000fe4000001ff00 */
[----:B------:R-:W3:Y:S01]  /*0200*/  @!P0 LDG.E.EL R9, desc[UR4][R12.64+0x4] ;  /* 0x000004040c098981 */ /* 0x000ee2000c2e1900 */
[----:B------:R-:W-:-:S03]  /*0210*/  IMAD.WIDE R16, R17, 0x4, R2 ;  /* 0x0000000411107825 */ /* 0x000fc600078e0202 */
[----:B------:R1:W2:Y:S01]  /*0220*/  @!P0 LDG.E.EL R8, desc[UR4][R4.64+0x4] ;  /* 0x0000040404088981 */ /* 0x0002a2000c2e1900 */
[----:B------:R-:W-:-:S03]  /*0230*/  IMAD.WIDE R14, R15, 0x4, R2 ;  /* 0x000000040f0e7825 */ /* 0x000fc600078e0202 */
[----:B------:R-:W4:Y:S04]  /*0240*/  @!P0 LDG.E.EL R6, desc[UR4][R16.64] ;  /* 0x0000000410068981 */ /* 0x000f28000c2e1900 */
[----:B------:R-:W5:Y:S01]  /*0250*/  @!P0 LDG.E.EL R7, desc[UR4][R14.64] ;  /* 0x000000040e078981 */ /* 0x000f62000c2e1900 */
[----:B------:R-:W-:Y:S02]  /*0260*/  VIADD R19, R19, 0xb ;  /* 0x0000000b13137836 */ /* 0x000fe40000000000 */
[----:B------:R-:W-:Y:S01]  /*0270*/  VIADD R21, R21, 0xb ;  /* 0x0000000b15157836 */ /* 0x000fe20000000000 */
[----:B-1----:R-:W-:Y:S01]  /*0280*/  CS2R R4, SRZ ;  /* 0x0000000000047805 */ /* 0x002fe2000001ff00 */
[----:B------:R-:W-:-:S04]  /*0290*/  IMAD.WIDE R18, R19, 0x4, R2 ;  /* 0x0000000413127825 */ /* 0x000fc800078e0202 */
[----:B------:R-:W-:Y:S01]  /*02a0*/  IMAD.WIDE R2, R21, 0x4, R2 ;  /* 0x0000000415027825 */ /* 0x000fe200078e0202 */
[----:B------:R-:W5:Y:S04]  /*02b0*/  @!P0 LDG.E.EL R4, desc[UR4][R18.64] ;  /* 0x0000000412048981 */ /* 0x000f68000c2e1900 */
[----:B------:R1:W5:Y:S02]  /*02c0*/  @!P0 LDG.E.EL R5, desc[UR4][R2.64] ;  /* 0x0000000402058981 */ /* 0x000364000c2e1900 */
[----:B-1----:R-:W1:Y:S02]  /*02d0*/  LDC.64 R2, c[0x0][0x220] ;  /* 0x00008800ff027b82 */ /* 0x002e640000000a00 */
[----:B-1----:R-:W-:Y:S01]  /*02e0*/  IMAD.WIDE R2, R0, 0x4, R2 ;  /* 0x0000000400027825 */ /* 0x002fe200078e0202 */
[----:B---3--:R-:W-:-:S02]  /*02f0*/  FSETP.GT.AND P5, PT, R9, R10, PT ;  /* 0x0000000a0900720b */ /* 0x008fc40003fa4000 */
[----:B--2---:R-:W-:Y:S02]  /*0300*/  FSETP.GT.AND P6, PT, R8, R11, PT ;  /* 0x0000000b0800720b */ /* 0x004fe40003fc4000 */
[----:B------:R-:W-:Y:S02]  /*0310*/  FSETP.NAN.AND P1, PT, R9, R9, PT ;  /* 0x000000090900720b */ /* 0x000fe40003f28000 */
[----:B----4-:R-:W-:Y:S02]  /*0320*/  FSETP.NAN.AND P4, PT, R6, R6, PT ;  /* 0x000000060600720b */ /* 0x010fe40003f88000 */
[----:B------:R-:W-:Y:S02]  /*0330*/  FSETP.NAN.AND P2, PT, R8, R8, PT ;  /* 0x000000080800720b */ /* 0x000fe40003f48000 */
[----:B-----5:R-:W-:-:S03]  /*0340*/  FSETP.NAN.AND P3, PT, R7, R7, PT ;  /* 0x000000070700720b */ /* 0x020fc60003f68000 */
[----:B------:R-:W-:Y:S02]  /*0350*/  @!P5 SEL R9, R9, R10, P1 ;  /* 0x0000000a0909d207 */ /* 0x000fe40000800000 */
[----:B------:R-:W-:Y:S02]  /*0360*/  @!P6 SEL R8, R8, R11, P2 ;  /* 0x0000000b0808e207 */ /* 0x000fe40001000000 */
[----:B------:R-:W-:Y:S02]  /*0370*/  FSETP.GEU.AND P1, PT, R9, R6, PT ;  /* 0x000000060900720b */ /* 0x000fe40003f2e000 */
[----:B------:R-:W-:Y:S02]  /*0380*/  FSETP.GEU.AND P2, PT, R8, R7, PT ;  /* 0x000000070800720b */ /* 0x000fe40003f4e000 */
[----:B------:R-:W-:Y:S02]  /*0390*/  @!P4 SEL R6, R6, R9, !P1 ;  /* 0x000000090606c207 */ /* 0x000fe40004800000 */
[----:B------:R-:W-:-:S02]  /*03a0*/  SEL R9, RZ, 0x1, !P6 ;  /* 0x00000001ff097807 */ /* 0x000fc40007000000 */
[----:B------:R-:W-:Y:S02]  /*03b0*/  SEL R10, RZ, 0x1, !P5 ;  /* 0x00000001ff0a7807 */ /* 0x000fe40006800000 */
[----:B------:R-:W-:Y:S02]  /*03c0*/  @!P3 SEL R7, R7, R8, !P2 ;  /* 0x000000080707b207 */ /* 0x000fe40005000000 */
[----:B------:R-:W-:Y:S02]  /*03d0*/  SEL R9, R9, 0x2, P2 ;  /* 0x0000000209097807 */ /* 0x000fe40001000000 */
[----:B------:R-:W-:Y:S02]  /*03e0*/  SEL R10, R10, 0x2, P1 ;  /* 0x000000020a0a7807 */ /* 0x000fe40000800000 */
[----:B------:R-:W-:Y:S02]  /*03f0*/  FSETP.GEU.AND P2, PT, R7, R4, PT ;  /* 0x000000040700720b */ /* 0x000fe40003f4e000 */
[----:B------:R-:W-:-:S02]  /*0400*/  FSETP.GEU.AND P1, PT, R6, R5, PT ;  /* 0x000000050600720b */ /* 0x000fc40003f2e000 */
[----:B------:R-:W-:Y:S02]  /*0410*/  FSETP.NAN.AND P4, PT, R4, R4, PT ;  /* 0x000000040400720b */ /* 0x000fe40003f88000 */
[----:B------:R-:W-:Y:S02]  /*0420*/  FSETP.NAN.AND P5, PT, R5, R5, PT ;  /* 0x000000050500720b */ /* 0x000fe40003fa8000 */
[----:B------:R-:W-:Y:S02]  /*0430*/  SEL R11, R9, 0x3, P2 ;  /* 0x00000003090b7807 */ /* 0x000fe40001000000 */
[----:B------:R-:W-:Y:S02]  /*0440*/  SEL R10, R10, 0x3, P1 ;  /* 0x000000030a0a7807 */ /* 0x000fe40000800000 */
[----:B------:R-:W-:-:S03]  /*0450*/  IADD3 R8, P3, R0, UR6, RZ ;  /* 0x0000000600087c10 */ /* 0x000fc6000ff7e0ff */
[----:B------:R-:W-:Y:S01]  /*0460*/  IMAD R11, R10, 0x100, R11 ;  /* 0x000001000a0b7824 */ /* 0x000fe200078e020b */
[----:B------:R-:W-:Y:S02]  /*0470*/  LEA.HI.X.SX32 R9, R0, UR7, 0x1, P3 ;  /* 0x0000000700097c11 */ /* 0x000fe400098f0eff */
[----:B------:R-:W-:-:S03]  /*0480*/  @!P4 SEL R4, R4, R7, !P2 ;  /* 0x000000070404c207 */ /* 0x000fc60005000000 */
[----:B------:R1:W-:Y:S01]  /*0490*/  @!P0 STG.E.U16 desc[UR4][R8.64], R11 ;  /* 0x0000000b08008986 */ /* 0x0003e2000c101504 */
[----:B------:R-:W-:Y:S01]  /*04a0*/  @!P5 SEL R5, R5, R6, !P1 ;  /* 0x000000060505d207 */ /* 0x000fe20004800000 */
[----:B------:R-:W-:Y:S06]  /*04b0*/  @P0 EXIT ;  /* 0x000000000000094d */ /* 0x000fec0003800000 */
[----:B------:R-:W-:Y:S01]  /*04c0*/  STG.E.64 desc[UR4][R2.64], R4 ;  /* 0x0000000402007986 */ /* 0x000fe2000c101b04 */
[----:B------:R-:W-:Y:S05]  /*04d0*/  EXIT ;  /* 0x000000000000794d */ /* 0x000fea0003800000 */
.L_x_0:
[----:B------:R-:W-:-:S00]  /*04e0*/  BRA `(.L_x_0) ;  /* 0xfffffffc00fc7947 */ /* 0x000fc0000383ffff */
[----:B------:R-:W-:-:S00]  /*04f0*/  NOP ;  /* 0x0000000000007918 */ /* 0x000fc00000000000 */
        /* <DEDUP_REMOVED lines=8> */
.L_x_1:


//--------------------- .nv.constant0.triton_poi_fused_max_pool2d_with_indices_3 --------------------------
	.section	.nv.constant0.triton_poi_fused_max_pool2d_with_indices_3,"a",@progbits
	.sectionflags	@""
	.align	4
.nv.constant0.triton_poi_fused_max_pool2d_with_indices_3:
	.zero		556
